	.headerflags	@"EF_CUDA_TEXMODE_UNIFIED EF_CUDA_64BIT_ADDRESS EF_CUDA_SM86 EF_CUDA_VIRTUAL_SM(EF_CUDA_SM86)"
	.elftype	@"ET_EXEC"


//--------------------- .nv.info                  --------------------------
	.section	.nv.info,"",@"SHT_CUDA_INFO"
	.align	4


	//----- nvinfo : EIATTR_REGCOUNT
	.align		4
        /*0000*/ 	.byte	0x04, 0x2f
        /*0002*/ 	.short	(.L_2 - .L_1)
	.align		4
.L_1:
        /*0004*/ 	.word	index@(triton_)
        /*0008*/ 	.word	0x0000000f


	//----- nvinfo : EIATTR_MIN_STACK_SIZE
	.align		4
.L_2:
        /*000c*/ 	.byte	0x04, 0x12
        /*000e*/ 	.short	(.L_4 - .L_3)
	.align		4
.L_3:
        /*0010*/ 	.word	index@(triton_)
        /*0014*/ 	.word	0x00000000


	//----- nvinfo : EIATTR_FRAME_SIZE
	.align		4
.L_4:
        /*0018*/ 	.byte	0x04, 0x11
        /*001a*/ 	.short	(.L_6 - .L_5)
	.align		4
.L_5:
        /*001c*/ 	.word	index@(triton_)
        /*0020*/ 	.word	0x00000000


	//----- nvinfo : EIATTR_MIN_STACK_SIZE
	.align		4
.L_6:
        /*0024*/ 	.byte	0x04, 0x12
        /*0026*/ 	.short	(.L_8 - .L_7)
	.align		4
.L_7:
        /*0028*/ 	.word	index@(triton_)
        /*002c*/ 	.word	0x00000000
.L_8:


//--------------------- .nv.info.triton_          --------------------------
	.section	.nv.info.triton_,"",@"SHT_CUDA_INFO"
	.sectionflags	@""
	.align	4


	//----- nvinfo : EIATTR_CUDA_API_VERSION
	.align		4
        /*0000*/ 	.byte	0x04, 0x37
        /*0002*/ 	.short	(.L_10 - .L_9)
.L_9:
        /*0004*/ 	.word	0x0000007c


	//----- nvinfo : EIATTR_SW2861232_WAR
	.align		4
.L_10:
        /*0008*/ 	.byte	0x01, 0x35
	.zero		2


	//----- nvinfo : EIATTR_PARAM_CBANK
	.align		4
        /*000c*/ 	.byte	0x04, 0x0a
        /*000e*/ 	.short	(.L_12 - .L_11)
	.align		4
.L_11:
        /*0010*/ 	.word	index@(.nv.constant0.triton_)
        /*0014*/ 	.short	0x0160
        /*0016*/ 	.short	0x0020


	//----- nvinfo : EIATTR_CBANK_PARAM_SIZE
	.align		4
.L_12:
        /*0018*/ 	.byte	0x03, 0x19
        /*001a*/ 	.short	0x0020


	//----- nvinfo : EIATTR_KPARAM_INFO
	.align		4
        /*001c*/ 	.byte	0x04, 0x17
        /*001e*/ 	.short	(.L_14 - .L_13)
.L_13:
        /*0020*/ 	.word	0x00000000
        /*0024*/ 	.short	0x0003
        /*0026*/ 	.short	0x0018
        /*0028*/ 	.byte	0x00, 0xf4, 0x21, 0x00


	//----- nvinfo : EIATTR_KPARAM_INFO
	.align		4
.L_14:
        /*002c*/ 	.byte	0x04, 0x17
        /*002e*/ 	.short	(.L_16 - .L_15)
.L_15:
        /*0030*/ 	.word	0x00000000
        /*0034*/ 	.short	0x0002
        /*0036*/ 	.short	0x0010
        /*0038*/ 	.byte	0x00, 0xf0, 0x11, 0x00


	//----- nvinfo : EIATTR_KPARAM_INFO
	.align		4
.L_16:
        /*003c*/ 	.byte	0x04, 0x17
        /*003e*/ 	.short	(.L_18 - .L_17)
.L_17:
        /*0040*/ 	.word	0x00000000
        /*0044*/ 	.short	0x0001
        /*0046*/ 	.short	0x0008
        /*0048*/ 	.byte	0x00, 0xf4, 0x21, 0x00


	//----- nvinfo : EIATTR_KPARAM_INFO
	.align		4
.L_18:
        /*004c*/ 	.byte	0x04, 0x17
        /*004e*/ 	.short	(.L_20 - .L_19)
.L_19:
        /*0050*/ 	.word	0x00000000
        /*0054*/ 	.short	0x0000
        /*0056*/ 	.short	0x0000
        /*0058*/ 	.byte	0x00, 0xf4, 0x21, 0x00


	//----- nvinfo : EIATTR_MAXREG_COUNT
	.align		4
.L_20:
        /*005c*/ 	.byte	0x03, 0x1b
        /*005e*/ 	.short	0x0080


	//----- nvinfo : EIATTR_EXIT_INSTR_OFFSETS
	.align		4
        /*0060*/ 	.byte	0x04, 0x1c
        /*0062*/ 	.short	(.L_22 - .L_21)


	//   ....[0]....
.L_21:
        /*0064*/ 	.word	0x00000280


	//   ....[1]....
        /*0068*/ 	.word	0x000002b0


	//----- nvinfo : EIATTR_REQNTID
	.align		4
.L_22:
        /*006c*/ 	.byte	0x04, 0x10
        /*006e*/ 	.short	(.L_24 - .L_23)
.L_23:
        /*0070*/ 	.word	0x00000200
        /*0074*/ 	.word	0x00000001
        /*0078*/ 	.word	0x00000001
.L_24:


//--------------------- .nv.callgraph             --------------------------
	.section	.nv.callgraph,"",@"SHT_CUDA_CALLGRAPH"
	.align	4
	.sectionentsize	8
	.align		4
        /*0000*/ 	.word	0x00000000
	.align		4
        /*0004*/ 	.word	0xffffffff
	.align		4
        /*0008*/ 	.word	0x00000000
	.align		4
        /*000c*/ 	.word	0xfffffffe
	.align		4
        /*0010*/ 	.word	0x00000000
	.align		4
        /*0014*/ 	.word	0xfffffffd
	.align		4
        /*0018*/ 	.word	0x00000000
	.align		4
        /*001c*/ 	.word	0xfffffffc


//--------------------- .nv.rel.action            --------------------------
	.section	.nv.rel.action,"",@"SHT_CUDA_RELOCINFO"
	.align	8
	.sectionentsize	8
        /*0000*/ 	.byte	0x73, 0x00, 0x00, 0x00, 0x00, 0x00, 0x00, 0x00, 0x00, 0x00, 0x00, 0x11, 0x25, 0x00, 0x05, 0x36


//--------------------- .nv.constant4             --------------------------
	.section	.nv.constant4,"a",@progbits
	.align	8
	.align		8
.nv.constant4:
        /*0000*/ 	.dword	_$_str


//--------------------- .nv.constant0.triton_     --------------------------
	.section	.nv.constant0.triton_,"a",@progbits
	.sectionflags	@""
	.align	4
.nv.constant0.triton_:
	.zero		384


//--------------------- .text.triton_             --------------------------
	.section	.text.triton_,"ax",@progbits
	.sectioninfo	@"SHI_REGISTERS=15"
	.align	128
        .global         triton_
        .type           triton_,@function
        .size           triton_,(.L_x_1 - triton_)
        .other          triton_,@"STO_CUDA_ENTRY STV_DEFAULT"
triton_:
.text.triton_:
[----:B------:R-:W-:Y:S02]  /*0000*/  MOV R1, c[0x0][0x28] ;  /* 0x00000a0000017a02 */ /* 0x000fe40000000f00 */
[----:B------:R-:W0:Y:S01]  /*0010*/  S2R R12, SR_TID.X ;  /* 0x00000000000c7919 */ /* 0x000e220000002100 */
[----:B------:R-:W-:Y:S01]  /*0020*/  MOV R5, 0x2 ;  /* 0x0000000200057802 */ /* 0x000fe20000000f00 */
[----:B------:R-:W-:Y:S02]  /*0030*/  ULDC.64 UR4, c[0x0][0x118] ;  /* 0x0000460000047ab9 */ /* 0x000fe40000000a00 */
[----:B------:R-:W1:Y:S01]  /*0040*/  S2R R3, SR_CTAID.X ;  /* 0x0000000000037919 */ /* 0x000e620000002500 */
[----:B0-----:R-:W-:-:S04]  /*0050*/  LOP3.LUT R0, R12, 0xff, RZ, 0xc0, !PT ;  /* 0x000000ff0c007812 */ /* 0x001fc800078ec0ff */
[----:B-1----:R-:W-:-:S05]  /*0060*/  LEA R0, R3, R0, 0x8 ;  /* 0x0000000003007211 */ /* 0x002fca00078e40ff */
[----:B------:R-:W-:-:S05]  /*0070*/  IMAD.WIDE R2, R0, R5, c[0x0][0x160] ;  /* 0x0000580000027625 */ /* 0x000fca00078e0205 */
[----:B------:R-:W2:Y:S01]  /*0080*/  LDG.E.U16 R6, [R2.64] ;  /* 0x0000000402067981 */ /* 0x000ea2000c1e1500 */
[----:B------:R-:W-:-:S06]  /*0090*/  IMAD.WIDE R4, R0, R5, c[0x0][0x168] ;  /* 0x00005a0000047625 */ /* 0x000fcc00078e0205 */
[----:B------:R-:W3:Y:S01]  /*00a0*/  LDG.E.U16 R4, [R4.64] ;  /* 0x0000000404047981 */ /* 0x000ee2000c1e1500 */
[----:B--2---:R-:W-:-:S05]  /*00b0*/  SHF.L.U32 R6, R6, 0x10, RZ ;  /* 0x0000001006067819 */ /* 0x004fca00000006ff */
[----:B------:R-:W-:Y:S01]  /*00c0*/  FMUL R7, R6, R6 ;  /* 0x0000000606077220 */ /* 0x000fe20000400000 */
[----:B---3--:R-:W-:-:S03]  /*00d0*/  SHF.L.U32 R4, R4, 0x10, RZ ;  /* 0x0000001004047819 */ /* 0x008fc600000006ff */
[----:B------:R-:W-:-:S04]  /*00e0*/  FMUL R7, R6, R7 ;  /* 0x0000000706077220 */ /* 0x000fc80000400000 */
[----:B------:R-:W-:Y:S01]  /*00f0*/  FFMA R7, R7, 0.044714998453855514526, R6 ;  /* 0x3d37271307077823 */ /* 0x000fe20000000006 */
[----:B------:R-:W-:-:S03]  /*0100*/  FMUL R6, R6, 0.5 ;  /* 0x3f00000006067820 */ /* 0x000fc60000400000 */
[----:B------:R-:W-:-:S04]  /*0110*/  FMUL R7, R7, 0.79788458347320556641 ;  /* 0x3f4c422a07077820 */ /* 0x000fc80000400000 */
[----:B------:R-:W-:-:S05]  /*0120*/  FADD.FTZ R0, |R7|, -RZ ;  /* 0x800000ff07007221 */ /* 0x000fca0000010200 */
[----:B------:R-:W-:-:S13]  /*0130*/  FSETP.GE.AND P1, PT, R0, 0.60000002384185791016, PT ;  /* 0x3f19999a0000780b */ /* 0x000fda0003f26000 */
[C---:B------:R-:W-:Y:S01]  /*0140*/  @P1 FMUL R9, R0.reuse, 2.8853900432586669922 ;  /* 0x4038aa3b00091820 */ /* 0x040fe20000400000 */
[----:B------:R-:W-:Y:S01]  /*0150*/  @!P1 MOV R8, 0x3c80f082 ;  /* 0x3c80f08200089802 */ /* 0x000fe20000000f00 */
[----:B------:R-:W-:Y:S01]  /*0160*/  @!P1 FMUL R5, R7, R7 ;  /* 0x0000000707059220 */ /* 0x000fe20000400000 */
[----:B------:R-:W-:Y:S02]  /*0170*/  @P1 MOV R11, 0x3f800000 ;  /* 0x3f800000000b1802 */ /* 0x000fe40000000f00 */
[----:B------:R-:W-:Y:S01]  /*0180*/  @P1 FSETP.GE.AND P0, PT, R0, 9.010913848876953125, PT ;  /* 0x41102cb40000180b */ /* 0x000fe20003f06000 */
[----:B------:R-:W0:Y:S01]  /*0190*/  @P1 MUFU.EX2 R9, R9 ;  /* 0x0000000900091308 */ /* 0x000e220000000800 */
[----:B------:R-:W-:-:S04]  /*01a0*/  @!P1 FFMA.FTZ R8, R5, R8, -0.052303962409496307373 ;  /* 0xbd563cae05089423 */ /* 0x000fc80000010008 */
[----:B------:R-:W-:-:S04]  /*01b0*/  @!P1 FFMA.FTZ R0, R5, R8, 0.1331529766321182251 ;  /* 0x3e08594105009423 */ /* 0x000fc80000010008 */
[----:B------:R-:W-:-:S04]  /*01c0*/  @!P1 FFMA.FTZ R0, R5, R0, -0.33332768082618713379 ;  /* 0xbeaaa9ed05009423 */ /* 0x000fc80000010000 */
[----:B------:R-:W-:Y:S01]  /*01d0*/  @!P1 FFMA.FTZ R0, R5, R0, RZ ;  /* 0x0000000005009223 */ /* 0x000fe200000100ff */
[----:B0-----:R-:W-:-:S06]  /*01e0*/  @P1 FADD R10, R9, 1 ;  /* 0x3f800000090a1421 */ /* 0x001fcc0000000000 */
[----:B------:R-:W0:Y:S02]  /*01f0*/  @P1 MUFU.RCP R10, R10 ;  /* 0x0000000a000a1308 */ /* 0x000e240000001000 */
[----:B0-----:R-:W-:-:S05]  /*0200*/  @P1 FFMA.FTZ R11, R10, -2, R11 ;  /* 0xc00000000a0b1823 */ /* 0x001fca000001000b */
[----:B------:R-:W-:Y:S02]  /*0210*/  @P1 FSEL R8, R11, 1, !P0 ;  /* 0x3f8000000b081808 */ /* 0x000fe40004000000 */
[----:B------:R-:W-:Y:S02]  /*0220*/  LOP3.LUT P0, RZ, R12, 0x100, RZ, 0xc0, !PT ;  /* 0x000001000cff7812 */ /* 0x000fe4000780c0ff */
[----:B------:R-:W-:Y:S01]  /*0230*/  @P1 LOP3.LUT R8, R8, 0x80000000, R7, 0xf8, !PT ;  /* 0x8000000008081812 */ /* 0x000fe200078ef807 */
[----:B------:R-:W-:-:S04]  /*0240*/  @!P1 FFMA.FTZ R8, R7, R0, R7 ;  /* 0x0000000007089223 */ /* 0x000fc80000010007 */
[----:B------:R-:W-:-:S04]  /*0250*/  FADD R5, R8, 1 ;  /* 0x3f80000008057421 */ /* 0x000fc80000000000 */
[----:B------:R-:W-:-:S04]  /*0260*/  FMUL R5, R6, R5 ;  /* 0x0000000506057220 */ /* 0x000fc80000400000 */
[----:B------:R-:W-:Y:S01]  /*0270*/  FMUL R4, R4, R5 ;  /* 0x0000000504047220 */ /* 0x000fe20000400000 */
[----:B------:R-:W-:Y:S06]  /*0280*/  @P0 EXIT ;  /* 0x000000000000094d */ /* 0x000fec0003800000 */
[----:B------:R-:W-:-:S05]  /*0290*/  F2FP.BF16.PACK_AB R4, RZ, R4 ;  /* 0x00000004ff04723e */ /* 0x000fca00000010ff */
[----:B------:R-:W-:Y:S01]  /*02a0*/  STG.E.U16 [R2.64], R4 ;  /* 0x0000000402007986 */ /* 0x000fe2000c101504 */
[----:B------:R-:W-:Y:S05]  /*02b0*/  EXIT ;  /* 0x000000000000794d */ /* 0x000fea0003800000 */
.L_x_0:
[----:B------:R-:W-:-:S00]  /*02c0*/  BRA `(.L_x_0) ;  /* 0xfffffff000007947 */ /* 0x000fc0000383ffff */
[----:B------:R-:W-:-:S00]  /*02d0*/  NOP ;  /* 0x0000000000007918 */ /* 0x000fc00000000000 */
        /* <DEDUP_REMOVED lines=10> */
.L_x_1:


//--------------------- .nv.global.init           --------------------------
	.section	.nv.global.init,"aw",@progbits
.nv.global.init:
	.type		_$_str,@object
	.size		_$_str,(.L_0 - _$_str)
_$_str:
        /*0000*/ 	.byte	0x5f, 0x5f, 0x43, 0x55, 0x44, 0x41, 0x5f, 0x46, 0x54, 0x5a, 0x00
.L_0:
